	.headerflags	@"EF_CUDA_TEXMODE_UNIFIED EF_CUDA_64BIT_ADDRESS EF_CUDA_ACCELERATORS EF_CUDA_SM90 EF_CUDA_VIRTUAL_SM(EF_CUDA_SM90)"
	.elftype	@"ET_EXEC"


//--------------------- .nv.info                  --------------------------
	.section	.nv.info,"",@"SHT_CUDA_INFO"
	.align	4


	//----- nvinfo : EIATTR_REGCOUNT
	.align		4
        /*0000*/ 	.byte	0x04, 0x2f
        /*0002*/ 	.short	(.L_3 - .L_2)
	.align		4
.L_2:
        /*0004*/ 	.word	index@(triton_poi_fused__native_batch_norm_legit_no_training_leaky_relu_relu_9)
        /*0008*/ 	.word	0x00000010


	//----- nvinfo : EIATTR_MIN_STACK_SIZE
	.align		4
.L_3:
        /*000c*/ 	.byte	0x04, 0x12
        /*000e*/ 	.short	(.L_5 - .L_4)
	.align		4
.L_4:
        /*0010*/ 	.word	index@(triton_poi_fused__native_batch_norm_legit_no_training_leaky_relu_relu_9)
        /*0014*/ 	.word	0x00000000


	//----- nvinfo : EIATTR_FRAME_SIZE
	.align		4
.L_5:
        /*0018*/ 	.byte	0x04, 0x11
        /*001a*/ 	.short	(.L_7 - .L_6)
	.align		4
.L_6:
        /*001c*/ 	.word	index@(triton_poi_fused__native_batch_norm_legit_no_training_leaky_relu_relu_9)
        /*0020*/ 	.word	0x00000000


	//----- nvinfo : EIATTR_MIN_STACK_SIZE
	.align		4
.L_7:
        /*0024*/ 	.byte	0x04, 0x12
        /*0026*/ 	.short	(.L_9 - .L_8)
	.align		4
.L_8:
        /*0028*/ 	.word	index@(triton_poi_fused__native_batch_norm_legit_no_training_leaky_relu_relu_9)
        /*002c*/ 	.word	0x00000000
.L_9:


//--------------------- .nv.info.triton_poi_fused__native_batch_norm_legit_no_training_leaky_relu_relu_9 --------------------------
	.section	.nv.info.triton_poi_fused__native_batch_norm_legit_no_training_leaky_relu_relu_9,"",@"SHT_CUDA_INFO"
	.sectionflags	@""
	.align	4


	//----- nvinfo : EIATTR_CUDA_API_VERSION
	.align		4
        /*0000*/ 	.byte	0x04, 0x37
        /*0002*/ 	.short	(.L_11 - .L_10)
.L_10:
        /*0004*/ 	.word	0x0000007c


	//----- nvinfo : EIATTR_KPARAM_INFO
	.align		4
.L_11:
        /*0008*/ 	.byte	0x04, 0x17
        /*000a*/ 	.short	(.L_13 - .L_12)
.L_12:
        /*000c*/ 	.word	0x00000000
        /*0010*/ 	.short	0x0006
        /*0012*/ 	.short	0x0030
        /*0014*/ 	.byte	0x00, 0xf0, 0x11, 0x00


	//----- nvinfo : EIATTR_KPARAM_INFO
	.align		4
.L_13:
        /*0018*/ 	.byte	0x04, 0x17
        /*001a*/ 	.short	(.L_15 - .L_14)
.L_14:
        /*001c*/ 	.word	0x00000000
        /*0020*/ 	.short	0x0005
        /*0022*/ 	.short	0x0028
        /*0024*/ 	.byte	0x00, 0xf4, 0x21, 0x00


	//----- nvinfo : EIATTR_KPARAM_INFO
	.align		4
.L_15:
        /*0028*/ 	.byte	0x04, 0x17
        /*002a*/ 	.short	(.L_17 - .L_16)
.L_16:
        /*002c*/ 	.word	0x00000000
        /*0030*/ 	.short	0x0004
        /*0032*/ 	.short	0x0020
        /*0034*/ 	.byte	0x00, 0xf4, 0x21, 0x00


	//----- nvinfo : EIATTR_KPARAM_INFO
	.align		4
.L_17:
        /*0038*/ 	.byte	0x04, 0x17
        /*003a*/ 	.short	(.L_19 - .L_18)
.L_18:
        /*003c*/ 	.word	0x00000000
        /*0040*/ 	.short	0x0003
        /*0042*/ 	.short	0x0018
        /*0044*/ 	.byte	0x00, 0xf4, 0x21, 0x00


	//----- nvinfo : EIATTR_KPARAM_INFO
	.align		4
.L_19:
        /*0048*/ 	.byte	0x04, 0x17
        /*004a*/ 	.short	(.L_21 - .L_20)
.L_20:
        /*004c*/ 	.word	0x00000000
        /*0050*/ 	.short	0x0002
        /*0052*/ 	.short	0x0010
        /*0054*/ 	.byte	0x00, 0xf4, 0x21, 0x00


	//----- nvinfo : EIATTR_KPARAM_INFO
	.align		4
.L_21:
        /*0058*/ 	.byte	0x04, 0x17
        /*005a*/ 	.short	(.L_23 - .L_22)
.L_22:
        /*005c*/ 	.word	0x00000000
        /*0060*/ 	.short	0x0001
        /*0062*/ 	.short	0x0008
        /*0064*/ 	.byte	0x00, 0xf4, 0x21, 0x00


	//----- nvinfo : EIATTR_KPARAM_INFO
	.align		4
.L_23:
        /*0068*/ 	.byte	0x04, 0x17
        /*006a*/ 	.short	(.L_25 - .L_24)
.L_24:
        /*006c*/ 	.word	0x00000000
        /*0070*/ 	.short	0x0000
        /*0072*/ 	.short	0x0000
        /*0074*/ 	.byte	0x00, 0xf4, 0x21, 0x00


	//----- nvinfo : EIATTR_SPARSE_MMA_MASK
	.align		4
.L_25:
        /*0078*/ 	.byte	0x03, 0x50
        /*007a*/ 	.short	0x0000


	//----- nvinfo : EIATTR_MAXREG_COUNT
	.align		4
        /*007c*/ 	.byte	0x03, 0x1b
        /*007e*/ 	.short	0x00ff


	//----- nvinfo : EIATTR_EXIT_INSTR_OFFSETS
	.align		4
        /*0080*/ 	.byte	0x04, 0x1c
        /*0082*/ 	.short	(.L_27 - .L_26)


	//   ....[0]....
.L_26:
        /*0084*/ 	.word	0x00000410


	//----- nvinfo : EIATTR_REQNTID
	.align		4
.L_27:
        /*0088*/ 	.byte	0x04, 0x10
        /*008a*/ 	.short	(.L_29 - .L_28)
.L_28:
        /*008c*/ 	.word	0x00000100
        /*0090*/ 	.word	0x00000001
        /*0094*/ 	.word	0x00000001


	//----- nvinfo : EIATTR_CBANK_PARAM_SIZE
	.align		4
.L_29:
        /*0098*/ 	.byte	0x03, 0x19
        /*009a*/ 	.short	0x0034


	//----- nvinfo : EIATTR_PARAM_CBANK
	.align		4
        /*009c*/ 	.byte	0x04, 0x0a
        /*009e*/ 	.short	(.L_31 - .L_30)
	.align		4
.L_30:
        /*00a0*/ 	.word	index@(.nv.constant0.triton_poi_fused__native_batch_norm_legit_no_training_leaky_relu_relu_9)
        /*00a4*/ 	.short	0x0210
        /*00a6*/ 	.short	0x0034


	//----- nvinfo : EIATTR_SW_WAR
	.align		4
.L_31:
        /*00a8*/ 	.byte	0x04, 0x36
        /*00aa*/ 	.short	(.L_33 - .L_32)
.L_32:
        /*00ac*/ 	.word	0x00000008
.L_33:


//--------------------- .nv.callgraph             --------------------------
	.section	.nv.callgraph,"",@"SHT_CUDA_CALLGRAPH"
	.align	4
	.sectionentsize	8
	.align		4
        /*0000*/ 	.word	0x00000000
	.align		4
        /*0004*/ 	.word	0xffffffff
	.align		4
        /*0008*/ 	.word	0x00000000
	.align		4
        /*000c*/ 	.word	0xfffffffe
	.align		4
        /*0010*/ 	.word	0x00000000
	.align		4
        /*0014*/ 	.word	0xfffffffd
	.align		4
        /*0018*/ 	.word	0x00000000
	.align		4
        /*001c*/ 	.word	0xfffffffc


//--------------------- .nv.constant4             --------------------------
	.section	.nv.constant4,"a",@progbits
	.align	8
	.align		8
.nv.constant4:
        /*0000*/ 	.dword	_$_str
	.align		8
        /*0008*/ 	.dword	_$_str_$_2


//--------------------- .text.triton_poi_fused__native_batch_norm_legit_no_training_leaky_relu_relu_9 --------------------------
	.section	.text.triton_poi_fused__native_batch_norm_legit_no_training_leaky_relu_relu_9,"ax",@progbits
	.align	128
        .global         triton_poi_fused__native_batch_norm_legit_no_training_leaky_relu_relu_9
        .type           triton_poi_fused__native_batch_norm_legit_no_training_leaky_relu_relu_9,@function
        .size           triton_poi_fused__native_batch_norm_legit_no_training_leaky_relu_relu_9,(.L_x_1 - triton_poi_fused__native_batch_norm_legit_no_training_leaky_relu_relu_9)
        .other          triton_poi_fused__native_batch_norm_legit_no_training_leaky_relu_relu_9,@"STO_CUDA_ENTRY STV_DEFAULT"
triton_poi_fused__native_batch_norm_legit_no_training_leaky_relu_relu_9:
.text.triton_poi_fused__native_batch_norm_legit_no_training_leaky_relu_relu_9:
[----:B------:R-:W-:Y:S01]  /*0000*/  LDC R1, c[0x0][0x28] ;  /* 0x00000a00ff017b82 */ /* 0x000fe20000000800 */
[----:B------:R-:W1:Y:S07]  /*0010*/  S2R R0, SR_TID.X ;  /* 0x0000000000007919 */ /* 0x000e6e0000002100 */
[----:B------:R-:W2:Y:S01]  /*0020*/  LDC.64 R2, c[0x0][0x228] ;  /* 0x00008a00ff027b82 */ /* 0x000ea20000000a00 */
[----:B------:R-:W-:Y:S01]  /*0030*/  ULDC.64 UR4, c[0x0][0x208] ;  /* 0x0000820000047ab9 */ /* 0x000fe20000000a00 */
[----:B------:R-:W3:Y:S06]  /*0040*/  S2R R7, SR_CTAID.X ;  /* 0x0000000000077919 */ /* 0x000eec0000002500 */
[----:B------:R-:W4:Y:S08]  /*0050*/  LDC.64 R8, c[0x0][0x230] ;  /* 0x00008c00ff087b82 */ /* 0x000f300000000a00 */
[----:B------:R-:W5:Y:S01]  /*0060*/  LDC.64 R10, c[0x0][0x238] ;  /* 0x00008e00ff0a7b82 */ /* 0x000f620000000a00 */
[----:B-1----:R-:W-:-:S02]  /*0070*/  SHF.L.U32 R0, R0, 0x1, RZ ;  /* 0x0000000100007819 */ /* 0x002fc400000006ff */
[----:B---3--:R-:W-:Y:S02]  /*0080*/  SHF.R.S32.HI R5, RZ, 0x16, R7 ;  /* 0x00000016ff057819 */ /* 0x008fe40000011407 */
[----:B------:R-:W-:Y:S02]  /*0090*/  LOP3.LUT R0, R0, 0x1fe, RZ, 0xc0, !PT ;  /* 0x000001fe00007812 */ /* 0x000fe400078ec0ff */
[----:B------:R-:W-:Y:S02]  /*00a0*/  SGXT R5, R5, 0x1 ;  /* 0x000000010505781a */ /* 0x000fe40000000200 */
[----:B------:R-:W-:Y:S02]  /*00b0*/  LEA R0, R7, R0, 0x9 ;  /* 0x0000000007007211 */ /* 0x000fe400078e48ff */
[----:B------:R-:W1:Y:S02]  /*00c0*/  LDC.64 R6, c[0x0][0x220] ;  /* 0x00008800ff067b82 */ /* 0x000e640000000a00 */
[----:B------:R-:W-:-:S04]  /*00d0*/  LEA.HI R5, R5, R0, RZ, 0x7 ;  /* 0x0000000005057211 */ /* 0x000fc800078f38ff */
[----:B------:R-:W-:-:S04]  /*00e0*/  LOP3.LUT R5, R5, 0xffffff80, RZ, 0xc0, !PT ;  /* 0xffffff8005057812 */ /* 0x000fc800078ec0ff */
[----:B------:R-:W-:Y:S02]  /*00f0*/  IADD3 R13, R0, -R5, RZ ;  /* 0x80000005000d7210 */ /* 0x000fe40007ffe0ff */
[----:B------:R-:W3:Y:S03]  /*0100*/  LDC.64 R4, c[0x0][0x218] ;  /* 0x00008600ff047b82 */ /* 0x000ee60000000a00 */
[----:B--2---:R-:W-:-:S06]  /*0110*/  IMAD.WIDE R2, R13, 0x4, R2 ;  /* 0x000000040d027825 */ /* 0x004fcc00078e0202 */
[----:B------:R-:W2:Y:S01]  /*0120*/  LDG.E.EL.64 R2, desc[UR4][R2.64] ;  /* 0x0000000402027981 */ /* 0x000ea2000c2e1b00 */
[----:B-1----:R-:W-:-:S04]  /*0130*/  IMAD.WIDE R6, R13, 0x4, R6 ;  /* 0x000000040d067825 */ /* 0x002fc800078e0206 */
[C---:B----4-:R-:W-:Y:S02]  /*0140*/  IMAD.WIDE R8, R13.reuse, 0x4, R8 ;  /* 0x000000040d087825 */ /* 0x050fe400078e0208 */
[----:B------:R-:W4:Y:S02]  /*0150*/  LDG.E.EL.64 R6, desc[UR4][R6.64] ;  /* 0x0000000406067981 */ /* 0x000f24000c2e1b00 */
[----:B-----5:R-:W-:Y:S02]  /*0160*/  IMAD.WIDE R10, R13, 0x4, R10 ;  /* 0x000000040d0a7825 */ /* 0x020fe400078e020a */
[----:B------:R-:W5:Y:S02]  /*0170*/  LDG.E.EL.64 R8, desc[UR4][R8.64] ;  /* 0x0000000408087981 */ /* 0x000f64000c2e1b00 */
[----:B---3--:R-:W-:Y:S02]  /*0180*/  IMAD.WIDE R4, R0, 0x4, R4 ;  /* 0x0000000400047825 */ /* 0x008fe400078e0204 */
[----:B------:R-:W5:Y:S04]  /*0190*/  LDG.E.EL.64 R10, desc[UR4][R10.64] ;  /* 0x000000040a0a7981 */ /* 0x000f68000c2e1b00 */
[----:B------:R-:W4:Y:S01]  /*01a0*/  LDG.E.64 R4, desc[UR4][R4.64] ;  /* 0x0000000404047981 */ /* 0x000f22000c1e1b00 */
[----:B--2---:R-:W-:Y:S01]  /*01b0*/  FADD R2, R2, 9.9999997473787516356e-06 ;  /* 0x3727c5ac02027421 */ /* 0x004fe20000000000 */
[----:B------:R-:W-:-:S03]  /*01c0*/  FADD R3, R3, 9.9999997473787516356e-06 ;  /* 0x3727c5ac03037421 */ /* 0x000fc60000000000 */
[----:B------:R-:W1:Y:S08]  /*01d0*/  MUFU.SQRT R12, R2 ;  /* 0x00000002000c7308 */ /* 0x000e700000002000 */
[----:B------:R-:W2:Y:S01]  /*01e0*/  MUFU.SQRT R13, R3 ;  /* 0x00000003000d7308 */ /* 0x000ea20000002000 */
[C---:B-1----:R-:W-:Y:S02]  /*01f0*/  FSETP.GT.AND P0, PT, R12.reuse, 8.50705917302346158658e+37, PT ;  /* 0x7e8000000c00780b */ /* 0x042fe40003f04000 */
[----:B------:R-:W-:-:S02]  /*0200*/  FSETP.GEU.AND P2, PT, R12, 1.175494350822287508e-38, PT ;  /* 0x008000000c00780b */ /* 0x000fc40003f4e000 */
[C---:B--2---:R-:W-:Y:S02]  /*0210*/  FSETP.GT.AND P1, PT, R13.reuse, 8.50705917302346158658e+37, PT ;  /* 0x7e8000000d00780b */ /* 0x044fe40003f24000 */
[----:B------:R-:W-:-:S07]  /*0220*/  FSETP.GEU.AND P3, PT, R13, 1.175494350822287508e-38, PT ;  /* 0x008000000d00780b */ /* 0x000fce0003f6e000 */
[----:B------:R-:W-:Y:S01]  /*0230*/  @P0 FMUL R12, R12, 0.25 ;  /* 0x3e8000000c0c0820 */ /* 0x000fe20000400000 */
[----:B------:R-:W-:-:S03]  /*0240*/  HFMA2.MMA R2, -RZ, RZ, 1.625, 0 ;  /* 0x3e800000ff027435 */ /* 0x000fc600000001ff */
[----:B------:R-:W-:Y:S01]  /*0250*/  @!P2 FMUL R12, R12, 16777216 ;  /* 0x4b8000000c0ca820 */ /* 0x000fe20000400000 */
[----:B------:R-:W-:-:S04]  /*0260*/  @P1 FMUL R13, R13, 0.25 ;  /* 0x3e8000000d0d1820 */ /* 0x000fc80000400000 */
[----:B------:R-:W-:Y:S01]  /*0270*/  @!P3 FMUL R13, R13, 16777216 ;  /* 0x4b8000000d0db820 */ /* 0x000fe20000400000 */
[----:B------:R-:W1:Y:S01]  /*0280*/  MUFU.RCP R12, R12 ;  /* 0x0000000c000c7308 */ /* 0x000e620000001000 */
[----:B------:R-:W-:-:S07]  /*0290*/  FSEL R3, R2, 1, P0 ;  /* 0x3f80000002037808 */ /* 0x000fce0000000000 */
[----:B------:R-:W2:Y:S01]  /*02a0*/  MUFU.RCP R13, R13 ;  /* 0x0000000d000d7308 */ /* 0x000ea20000001000 */
[----:B------:R-:W-:Y:S01]  /*02b0*/  FSEL R2, R2, 1, P1 ;  /* 0x3f80000002027808 */ /* 0x000fe20000800000 */
[----:B------:R-:W-:-:S04]  /*02c0*/  @!P2 FMUL R3, R3, 16777216 ;  /* 0x4b8000000303a820 */ /* 0x000fc80000400000 */
[----:B------:R-:W-:Y:S01]  /*02d0*/  @!P3 FMUL R2, R2, 16777216 ;  /* 0x4b8000000202b820 */ /* 0x000fe20000400000 */
[----:B----4-:R-:W-:Y:S01]  /*02e0*/  FADD R5, R5, -R7 ;  /* 0x8000000705057221 */ /* 0x010fe20000000000 */
[----:B------:R-:W-:Y:S01]  /*02f0*/  FADD R4, R4, -R6 ;  /* 0x8000000604047221 */ /* 0x000fe20000000000 */
[----:B-1----:R-:W-:Y:S01]  /*0300*/  FMUL R3, R12, R3 ;  /* 0x000000030c037220 */ /* 0x002fe20000400000 */
[----:B--2---:R-:W-:-:S03]  /*0310*/  FMUL R2, R13, R2 ;  /* 0x000000020d027220 */ /* 0x004fc60000400000 */
[----:B------:R-:W-:Y:S01]  /*0320*/  FMUL R3, R4, R3 ;  /* 0x0000000304037220 */ /* 0x000fe20000400000 */
[----:B------:R-:W-:-:S03]  /*0330*/  FMUL R2, R5, R2 ;  /* 0x0000000205027220 */ /* 0x000fc60000400000 */
[----:B-----5:R-:W-:Y:S01]  /*0340*/  FFMA R8, R8, R3, R10 ;  /* 0x0000000308087223 */ /* 0x020fe2000000000a */
[----:B------:R-:W-:Y:S02]  /*0350*/  FFMA R9, R9, R2, R11 ;  /* 0x0000000209097223 */ /* 0x000fe4000000000b */
[----:B------:R-:W1:Y:S02]  /*0360*/  LDC.64 R2, c[0x0][0x210] ;  /* 0x00008400ff027b82 */ /* 0x000e640000000a00 */
[----:B------:R-:W-:Y:S02]  /*0370*/  FSETP.GT.AND P0, PT, R8, RZ, PT ;  /* 0x000000ff0800720b */ /* 0x000fe40003f04000 */
[----:B------:R-:W-:-:S11]  /*0380*/  FSETP.GT.AND P1, PT, R9, RZ, PT ;  /* 0x000000ff0900720b */ /* 0x000fd60003f24000 */
[----:B------:R-:W-:Y:S02]  /*0390*/  @!P0 FMUL R8, R8, 0.0099999997764825820923 ;  /* 0x3c23d70a08088820 */ /* 0x000fe40000400000 */
[----:B------:R-:W-:-:S03]  /*03a0*/  @!P1 FMUL R9, R9, 0.0099999997764825820923 ;  /* 0x3c23d70a09099820 */ /* 0x000fc60000400000 */
[C---:B------:R-:W-:Y:S02]  /*03b0*/  FSETP.GEU.AND P0, PT, R8.reuse, RZ, PT ;  /* 0x000000ff0800720b */ /* 0x040fe40003f0e000 */
[C---:B------:R-:W-:Y:S02]  /*03c0*/  FSETP.GEU.AND P1, PT, R9.reuse, RZ, PT ;  /* 0x000000ff0900720b */ /* 0x040fe40003f2e000 */
[----:B------:R-:W-:Y:S01]  /*03d0*/  FSEL R8, R8, RZ, P0 ;  /* 0x000000ff08087208 */ /* 0x000fe20000000000 */
[----:B-1----:R-:W-:Y:S01]  /*03e0*/  IMAD.WIDE R2, R0, 0x4, R2 ;  /* 0x0000000400027825 */ /* 0x002fe200078e0202 */
[----:B------:R-:W-:-:S05]  /*03f0*/  FSEL R9, R9, RZ, P1 ;  /* 0x000000ff09097208 */ /* 0x000fca0000800000 */
[----:B------:R-:W-:Y:S01]  /*0400*/  STG.E.64 desc[UR4][R2.64], R8 ;  /* 0x0000000802007986 */ /* 0x000fe2000c101b04 */
[----:B------:R-:W-:Y:S05]  /*0410*/  EXIT ;  /* 0x000000000000794d */ /* 0x000fea0003800000 */
.L_x_0:
[----:B------:R-:W-:-:S00]  /*0420*/  BRA `(.L_x_0) ;  /* 0xfffffffc00fc7947 */ /* 0x000fc0000383ffff */
[----:B------:R-:W-:-:S00]  /*0430*/  NOP ;  /* 0x0000000000007918 */ /* 0x000fc00000000000 */
        /* <DEDUP_REMOVED lines=12> */
.L_x_1:


//--------------------- .nv.global.init           --------------------------
	.section	.nv.global.init,"aw",@progbits
.nv.global.init:
	.type		_$_str,@object
	.size		_$_str,(_$_str_$_2 - _$_str)
_$_str:
        /*0000*/ 	.byte	0x5f, 0x5f, 0x43, 0x55, 0x44, 0x41, 0x5f, 0x46, 0x54, 0x5a, 0x00
	.type		_$_str_$_2,@object
	.size		_$_str_$_2,(.L_1 - _$_str_$_2)
_$_str_$_2:
        /*000b*/ 	.byte	0x5f, 0x5f, 0x43, 0x55, 0x44, 0x41, 0x5f, 0x50, 0x52, 0x45, 0x43, 0x5f, 0x53, 0x51, 0x52, 0x54
        /*001b*/ 	.byte	0x00
.L_1:


//--------------------- .nv.constant0.triton_poi_fused__native_batch_norm_legit_no_training_leaky_relu_relu_9 --------------------------
	.section	.nv.constant0.triton_poi_fused__native_batch_norm_legit_no_training_leaky_relu_relu_9,"a",@progbits
	.sectionflags	@""
	.align	4
.nv.constant0.triton_poi_fused__native_batch_norm_legit_no_training_leaky_relu_relu_9:
	.zero		580
